//
// Generated by NVIDIA NVVM Compiler
//
// Compiler Build ID: CL-36424714
// Cuda compilation tools, release 13.0, V13.0.88
// Based on NVVM 20.0.0
//

.version 9.0
.target sm_100
.address_size 64

	// .globl	_Z20matrixMulTiledKernelPdS_S_i
// _ZZ20matrixMulTiledKernelPdS_S_iE2As has been demoted
// _ZZ20matrixMulTiledKernelPdS_S_iE2Bs has been demoted

.visible .entry _Z20matrixMulTiledKernelPdS_S_i(
	.param .u64 .ptr .align 1 _Z20matrixMulTiledKernelPdS_S_i_param_0,
	.param .u64 .ptr .align 1 _Z20matrixMulTiledKernelPdS_S_i_param_1,
	.param .u64 .ptr .align 1 _Z20matrixMulTiledKernelPdS_S_i_param_2,
	.param .u32 _Z20matrixMulTiledKernelPdS_S_i_param_3
)
{
	.reg .pred 	%p<8>;
	.reg .b32 	%r<43>;
	.reg .b64 	%rd<13>;
	.reg .b64 	%fd<111>;
	// demoted variable
	.shared .align 8 .b8 _ZZ20matrixMulTiledKernelPdS_S_iE2As[8192];
	// demoted variable
	.shared .align 8 .b8 _ZZ20matrixMulTiledKernelPdS_S_iE2Bs[8192];
	ld.param.u64 	%rd4, [_Z20matrixMulTiledKernelPdS_S_i_param_0];
	ld.param.u64 	%rd5, [_Z20matrixMulTiledKernelPdS_S_i_param_1];
	ld.param.u64 	%rd6, [_Z20matrixMulTiledKernelPdS_S_i_param_2];
	ld.param.u32 	%r24, [_Z20matrixMulTiledKernelPdS_S_i_param_3];
	mov.u32 	%r25, %ctaid.y;
	shl.b32 	%r26, %r25, 5;
	mov.u32 	%r40, %tid.y;
	add.s32 	%r2, %r26, %r40;
	mov.u32 	%r27, %ctaid.x;
	shl.b32 	%r3, %r27, 5;
	mov.u32 	%r38, %tid.x;
	add.s32 	%r5, %r3, %r38;
	setp.lt.s32 	%p1, %r24, 1;
	mov.f64 	%fd110, 0d0000000000000000;
	@%p1 bra 	$L__BB0_7;
	add.s32 	%r28, %r24, 31;
	shr.u32 	%r29, %r28, 5;
	shl.b32 	%r30, %r40, 8;
	mov.u32 	%r31, _ZZ20matrixMulTiledKernelPdS_S_iE2As;
	add.s32 	%r6, %r31, %r30;
	shl.b32 	%r32, %r38, 3;
	add.s32 	%r7, %r6, %r32;
	mov.u32 	%r33, _ZZ20matrixMulTiledKernelPdS_S_iE2Bs;
	add.s32 	%r9, %r33, %r32;
	add.s32 	%r8, %r9, %r30;
	neg.s32 	%r42, %r29;
	mad.lo.s32 	%r34, %r40, %r24, %r38;
	add.s32 	%r41, %r34, %r3;
	shl.b32 	%r12, %r24, 5;
	mad.lo.s32 	%r39, %r24, %r2, %r38;
	cvta.to.global.u64 	%rd1, %rd4;
	cvta.to.global.u64 	%rd2, %rd5;
	mov.f64 	%fd110, 0d0000000000000000;
$L__BB0_2:
	setp.ge.u32 	%p2, %r2, %r24;
	mul.wide.s32 	%rd7, %r39, 8;
	add.s64 	%rd3, %rd1, %rd7;
	setp.ge.s32 	%p3, %r38, %r24;
	mov.f64 	%fd108, 0d0000000000000000;
	or.pred  	%p4, %p2, %p3;
	@%p4 bra 	$L__BB0_4;
	ld.global.f64 	%fd108, [%rd3];
$L__BB0_4:
	st.shared.f64 	[%r7], %fd108;
	mov.f64 	%fd109, 0d0000000000000000;
	max.s32 	%r35, %r5, %r40;
	setp.ge.s32 	%p5, %r35, %r24;
	@%p5 bra 	$L__BB0_6;
	mul.wide.s32 	%rd8, %r41, 8;
	add.s64 	%rd9, %rd2, %rd8;
	ld.global.f64 	%fd109, [%rd9];
$L__BB0_6:
	st.shared.f64 	[%r8], %fd109;
	bar.sync 	0;
	ld.shared.f64 	%fd12, [%r6];
	ld.shared.f64 	%fd13, [%r9];
	fma.rn.f64 	%fd14, %fd12, %fd13, %fd110;
	ld.shared.f64 	%fd15, [%r6+8];
	ld.shared.f64 	%fd16, [%r9+256];
	fma.rn.f64 	%fd17, %fd15, %fd16, %fd14;
	ld.shared.f64 	%fd18, [%r6+16];
	ld.shared.f64 	%fd19, [%r9+512];
	fma.rn.f64 	%fd20, %fd18, %fd19, %fd17;
	ld.shared.f64 	%fd21, [%r6+24];
	ld.shared.f64 	%fd22, [%r9+768];
	fma.rn.f64 	%fd23, %fd21, %fd22, %fd20;
	ld.shared.f64 	%fd24, [%r6+32];
	ld.shared.f64 	%fd25, [%r9+1024];
	fma.rn.f64 	%fd26, %fd24, %fd25, %fd23;
	ld.shared.f64 	%fd27, [%r6+40];
	ld.shared.f64 	%fd28, [%r9+1280];
	fma.rn.f64 	%fd29, %fd27, %fd28, %fd26;
	ld.shared.f64 	%fd30, [%r6+48];
	ld.shared.f64 	%fd31, [%r9+1536];
	fma.rn.f64 	%fd32, %fd30, %fd31, %fd29;
	ld.shared.f64 	%fd33, [%r6+56];
	ld.shared.f64 	%fd34, [%r9+1792];
	fma.rn.f64 	%fd35, %fd33, %fd34, %fd32;
	ld.shared.f64 	%fd36, [%r6+64];
	ld.shared.f64 	%fd37, [%r9+2048];
	fma.rn.f64 	%fd38, %fd36, %fd37, %fd35;
	ld.shared.f64 	%fd39, [%r6+72];
	ld.shared.f64 	%fd40, [%r9+2304];
	fma.rn.f64 	%fd41, %fd39, %fd40, %fd38;
	ld.shared.f64 	%fd42, [%r6+80];
	ld.shared.f64 	%fd43, [%r9+2560];
	fma.rn.f64 	%fd44, %fd42, %fd43, %fd41;
	ld.shared.f64 	%fd45, [%r6+88];
	ld.shared.f64 	%fd46, [%r9+2816];
	fma.rn.f64 	%fd47, %fd45, %fd46, %fd44;
	ld.shared.f64 	%fd48, [%r6+96];
	ld.shared.f64 	%fd49, [%r9+3072];
	fma.rn.f64 	%fd50, %fd48, %fd49, %fd47;
	ld.shared.f64 	%fd51, [%r6+104];
	ld.shared.f64 	%fd52, [%r9+3328];
	fma.rn.f64 	%fd53, %fd51, %fd52, %fd50;
	ld.shared.f64 	%fd54, [%r6+112];
	ld.shared.f64 	%fd55, [%r9+3584];
	fma.rn.f64 	%fd56, %fd54, %fd55, %fd53;
	ld.shared.f64 	%fd57, [%r6+120];
	ld.shared.f64 	%fd58, [%r9+3840];
	fma.rn.f64 	%fd59, %fd57, %fd58, %fd56;
	ld.shared.f64 	%fd60, [%r6+128];
	ld.shared.f64 	%fd61, [%r9+4096];
	fma.rn.f64 	%fd62, %fd60, %fd61, %fd59;
	ld.shared.f64 	%fd63, [%r6+136];
	ld.shared.f64 	%fd64, [%r9+4352];
	fma.rn.f64 	%fd65, %fd63, %fd64, %fd62;
	ld.shared.f64 	%fd66, [%r6+144];
	ld.shared.f64 	%fd67, [%r9+4608];
	fma.rn.f64 	%fd68, %fd66, %fd67, %fd65;
	ld.shared.f64 	%fd69, [%r6+152];
	ld.shared.f64 	%fd70, [%r9+4864];
	fma.rn.f64 	%fd71, %fd69, %fd70, %fd68;
	ld.shared.f64 	%fd72, [%r6+160];
	ld.shared.f64 	%fd73, [%r9+5120];
	fma.rn.f64 	%fd74, %fd72, %fd73, %fd71;
	ld.shared.f64 	%fd75, [%r6+168];
	ld.shared.f64 	%fd76, [%r9+5376];
	fma.rn.f64 	%fd77, %fd75, %fd76, %fd74;
	ld.shared.f64 	%fd78, [%r6+176];
	ld.shared.f64 	%fd79, [%r9+5632];
	fma.rn.f64 	%fd80, %fd78, %fd79, %fd77;
	ld.shared.f64 	%fd81, [%r6+184];
	ld.shared.f64 	%fd82, [%r9+5888];
	fma.rn.f64 	%fd83, %fd81, %fd82, %fd80;
	ld.shared.f64 	%fd84, [%r6+192];
	ld.shared.f64 	%fd85, [%r9+6144];
	fma.rn.f64 	%fd86, %fd84, %fd85, %fd83;
	ld.shared.f64 	%fd87, [%r6+200];
	ld.shared.f64 	%fd88, [%r9+6400];
	fma.rn.f64 	%fd89, %fd87, %fd88, %fd86;
	ld.shared.f64 	%fd90, [%r6+208];
	ld.shared.f64 	%fd91, [%r9+6656];
	fma.rn.f64 	%fd92, %fd90, %fd91, %fd89;
	ld.shared.f64 	%fd93, [%r6+216];
	ld.shared.f64 	%fd94, [%r9+6912];
	fma.rn.f64 	%fd95, %fd93, %fd94, %fd92;
	ld.shared.f64 	%fd96, [%r6+224];
	ld.shared.f64 	%fd97, [%r9+7168];
	fma.rn.f64 	%fd98, %fd96, %fd97, %fd95;
	ld.shared.f64 	%fd99, [%r6+232];
	ld.shared.f64 	%fd100, [%r9+7424];
	fma.rn.f64 	%fd101, %fd99, %fd100, %fd98;
	ld.shared.f64 	%fd102, [%r6+240];
	ld.shared.f64 	%fd103, [%r9+7680];
	fma.rn.f64 	%fd104, %fd102, %fd103, %fd101;
	ld.shared.f64 	%fd105, [%r6+248];
	ld.shared.f64 	%fd106, [%r9+7936];
	fma.rn.f64 	%fd110, %fd105, %fd106, %fd104;
	bar.sync 	0;
	add.s32 	%r42, %r42, 1;
	setp.ne.s32 	%p6, %r42, 0;
	add.s32 	%r41, %r41, %r12;
	add.s32 	%r40, %r40, 32;
	add.s32 	%r39, %r39, 32;
	add.s32 	%r38, %r38, 32;
	@%p6 bra 	$L__BB0_2;
$L__BB0_7:
	max.s32 	%r36, %r2, %r5;
	setp.ge.s32 	%p7, %r36, %r24;
	@%p7 bra 	$L__BB0_9;
	mad.lo.s32 	%r37, %r24, %r2, %r5;
	cvta.to.global.u64 	%rd10, %rd6;
	mul.wide.s32 	%rd11, %r37, 8;
	add.s64 	%rd12, %rd10, %rd11;
	st.global.f64 	[%rd12], %fd110;
$L__BB0_9:
	ret;

}


// ===== COMPILED SASS (sm_100) =====

	.target	sm_100

	.elftype	@"ET_EXEC"


//--------------------- .note.nv.tkinfo           --------------------------
	.section	.note.nv.tkinfo,"",@"SHT_NOTE"
	.sectionflags	@"SHF_NOTE_NV_TKINFO"
	.tkinfo
        /*0018*/ 	.word	0x00000002
        /*0030*/ 	.string	""
        /*0030*/ 	.string	"ptxas"
        /*0030*/ 	.string	"Cuda compilation tools, release 13.0, V13.0.88"
        /*0030*/ 	.string	"Build cuda_13.0.r13.0/compiler.36424714_0"
        /*0030*/ 	.string	"-arch sm_100 -m 64 "



//--------------------- .note.nv.cuinfo           --------------------------
	.section	.note.nv.cuinfo,"",@"SHT_NOTE"
	.sectionflags	@"SHF_NOTE_NV_CUINFO"
        /*0018*/ 	.short	0x0002
        /*001a*/ 	.short	0x0064
        /*001c*/ 	.short	0x0082
	.zero		2


//--------------------- .nv.info                  --------------------------
	.section	.nv.info,"",@"SHT_CUDA_INFO"
	.align	4


	//----- nvinfo : EIATTR_REGCOUNT
	.align		4
        /*0000*/ 	.byte	0x04, 0x2f
        /*0002*/ 	.short	(.L_1 - .L_0)
	.align		4
.L_0:
        /*0004*/ 	.word	index@(_Z20matrixMulTiledKernelPdS_S_i)
        /*0008*/ 	.word	0x00000020


	//----- nvinfo : EIATTR_FRAME_SIZE
	.align		4
.L_1:
        /*000c*/ 	.byte	0x04, 0x11
        /*000e*/ 	.short	(.L_3 - .L_2)
	.align		4
.L_2:
        /*0010*/ 	.word	index@(_Z20matrixMulTiledKernelPdS_S_i)
        /*0014*/ 	.word	0x00000000


	//----- nvinfo : EIATTR_MIN_STACK_SIZE
	.align		4
.L_3:
        /*0018*/ 	.byte	0x04, 0x12
        /*001a*/ 	.short	(.L_5 - .L_4)
	.align		4
.L_4:
        /*001c*/ 	.word	index@(_Z20matrixMulTiledKernelPdS_S_i)
        /*0020*/ 	.word	0x00000000
.L_5:


//--------------------- .nv.compat                --------------------------
	.section	.nv.compat,"",@"SHT_CUDA_COMPAT_INFO"
	.align	4
        /*0000*/ 	.byte	0x02, 0x09, 0x00, 0x00, 0x02, 0x02, 0x01, 0x00, 0x02, 0x05, 0x05, 0x00, 0x03, 0x07, 0x01, 0x01
        /*0010*/ 	.byte	0x02, 0x03, 0x00, 0x00, 0x02, 0x06, 0x01, 0x00, 0x04, 0x0b, 0x08, 0x00, 0x01, 0x00, 0x00, 0x00
        /*0020*/ 	.byte	0x00, 0x00, 0x00, 0x00


//--------------------- .nv.info._Z20matrixMulTiledKernelPdS_S_i --------------------------
	.section	.nv.info._Z20matrixMulTiledKernelPdS_S_i,"",@"SHT_CUDA_INFO"
	.sectionflags	@""
	.align	4


	//----- nvinfo : EIATTR_CUDA_API_VERSION
	.align		4
        /*0000*/ 	.byte	0x04, 0x37
        /*0002*/ 	.short	(.L_7 - .L_6)
.L_6:
        /*0004*/ 	.word	0x00000082


	//----- nvinfo : EIATTR_KPARAM_INFO
	.align		4
.L_7:
        /*0008*/ 	.byte	0x04, 0x17
        /*000a*/ 	.short	(.L_9 - .L_8)
.L_8:
        /*000c*/ 	.word	0x00000000
        /*0010*/ 	.short	0x0003
        /*0012*/ 	.short	0x0018
        /*0014*/ 	.byte	0x00, 0xf0, 0x11, 0x00


	//----- nvinfo : EIATTR_KPARAM_INFO
	.align		4
.L_9:
        /*0018*/ 	.byte	0x04, 0x17
        /*001a*/ 	.short	(.L_11 - .L_10)
.L_10:
        /*001c*/ 	.word	0x00000000
        /*0020*/ 	.short	0x0002
        /*0022*/ 	.short	0x0010
        /*0024*/ 	.byte	0x00, 0xf5, 0x21, 0x00


	//----- nvinfo : EIATTR_KPARAM_INFO
	.align		4
.L_11:
        /*0028*/ 	.byte	0x04, 0x17
        /*002a*/ 	.short	(.L_13 - .L_12)
.L_12:
        /*002c*/ 	.word	0x00000000
        /*0030*/ 	.short	0x0001
        /*0032*/ 	.short	0x0008
        /*0034*/ 	.byte	0x00, 0xf5, 0x21, 0x00


	//----- nvinfo : EIATTR_KPARAM_INFO
	.align		4
.L_13:
        /*0038*/ 	.byte	0x04, 0x17
        /*003a*/ 	.short	(.L_15 - .L_14)
.L_14:
        /*003c*/ 	.word	0x00000000
        /*0040*/ 	.short	0x0000
        /*0042*/ 	.short	0x0000
        /*0044*/ 	.byte	0x00, 0xf5, 0x21, 0x00


	//----- nvinfo : EIATTR_SPARSE_MMA_MASK
	.align		4
.L_15:
        /*0048*/ 	.byte	0x03, 0x50
        /*004a*/ 	.short	0x0000


	//----- nvinfo : EIATTR_MAXREG_COUNT
	.align		4
        /*004c*/ 	.byte	0x03, 0x1b
        /*004e*/ 	.short	0x00ff


	//----- nvinfo : EIATTR_NUM_BARRIERS
	.align		4
        /*0050*/ 	.byte	0x02, 0x4c
        /*0052*/ 	.byte	0x01
	.zero		1


	//----- nvinfo : EIATTR_MERCURY_ISA_VERSION
	.align		4
        /*0054*/ 	.byte	0x03, 0x5f
        /*0056*/ 	.short	0x0101


	//----- nvinfo : EIATTR_VRC_CTA_INIT_COUNT
	.align		4
        /*0058*/ 	.byte	0x02, 0x4a
	.zero		1
	.zero		1


	//----- nvinfo : EIATTR_EXIT_INSTR_OFFSETS
	.align		4
        /*005c*/ 	.byte	0x04, 0x1c
        /*005e*/ 	.short	(.L_17 - .L_16)


	//   ....[0]....
.L_16:
        /*0060*/ 	.word	0x00000880


	//   ....[1]....
        /*0064*/ 	.word	0x000008d0


	//----- nvinfo : EIATTR_CBANK_PARAM_SIZE
	.align		4
.L_17:
        /*0068*/ 	.byte	0x03, 0x19
        /*006a*/ 	.short	0x001c


	//----- nvinfo : EIATTR_PARAM_CBANK
	.align		4
        /*006c*/ 	.byte	0x04, 0x0a
        /*006e*/ 	.short	(.L_19 - .L_18)
	.align		4
.L_18:
        /*0070*/ 	.word	index@(.nv.constant0._Z20matrixMulTiledKernelPdS_S_i)
        /*0074*/ 	.short	0x0380
        /*0076*/ 	.short	0x001c


	//----- nvinfo : EIATTR_SW_WAR
	.align		4
.L_19:
        /*0078*/ 	.byte	0x04, 0x36
        /*007a*/ 	.short	(.L_21 - .L_20)
.L_20:
        /*007c*/ 	.word	0x00000008
.L_21:


//--------------------- .nv.callgraph             --------------------------
	.section	.nv.callgraph,"",@"SHT_CUDA_CALLGRAPH"
	.align	4
	.sectionentsize	8
	.align		4
        /*0000*/ 	.word	0x00000000
	.align		4
        /*0004*/ 	.word	0xffffffff
	.align		4
        /*0008*/ 	.word	0x00000000
	.align		4
        /*000c*/ 	.word	0xfffffffe
	.align		4
        /*0010*/ 	.word	0x00000000
	.align		4
        /*0014*/ 	.word	0xfffffffd
	.align		4
        /*0018*/ 	.word	0x00000000
	.align		4
        /*001c*/ 	.word	0xfffffffc


//--------------------- .text._Z20matrixMulTiledKernelPdS_S_i --------------------------
	.section	.text._Z20matrixMulTiledKernelPdS_S_i,"ax",@progbits
	.align	128
        .global         _Z20matrixMulTiledKernelPdS_S_i
        .type           _Z20matrixMulTiledKernelPdS_S_i,@function
        .size           _Z20matrixMulTiledKernelPdS_S_i,(.L_x_3 - _Z20matrixMulTiledKernelPdS_S_i)
        .other          _Z20matrixMulTiledKernelPdS_S_i,@"STO_CUDA_ENTRY STV_DEFAULT"
_Z20matrixMulTiledKernelPdS_S_i:
.text._Z20matrixMulTiledKernelPdS_S_i:
[----:B------:R-:W-:Y:S01]  /*0000*/  LDC R1, c[0x0][0x37c] ;  /* 0x0000df00ff017b82 */ /* 0x000fe20000000800 */
[----:B------:R-:W0:Y:S01]  /*0010*/  LDCU UR4, c[0x0][0x398] ;  /* 0x00007300ff0477ac */ /* 0x000e220008000800 */
[----:B------:R-:W1:Y:S01]  /*0020*/  S2R R19, SR_CTAID.Y ;  /* 0x0000000000137919 */ /* 0x000e620000002600 */
[----:B------:R-:W-:Y:S01]  /*0030*/  CS2R R24, SRZ ;  /* 0x0000000000187805 */ /* 0x000fe2000001ff00 */
[----:B------:R-:W2:Y:S01]  /*0040*/  LDCU.64 UR8, c[0x0][0x358] ;  /* 0x00006b00ff0877ac */ /* 0x000ea20008000a00 */
[----:B------:R-:W1:Y:S01]  /*0050*/  S2R R17, SR_TID.Y ;  /* 0x0000000000117919 */ /* 0x000e620000002200 */
[----:B------:R-:W3:Y:S01]  /*0060*/  S2R R4, SR_CTAID.X ;  /* 0x0000000000047919 */ /* 0x000ee20000002500 */
[----:B------:R-:W3:Y:S01]  /*0070*/  S2R R15, SR_TID.X ;  /* 0x00000000000f7919 */ /* 0x000ee20000002100 */
[----:B0-----:R-:W-:-:S05]  /*0080*/  IMAD.U32 R6, RZ, RZ, UR4 ;  /* 0x00000004ff067e24 */ /* 0x001fca000f8e00ff */
[----:B------:R-:W-:Y:S01]  /*0090*/  ISETP.GE.AND P0, PT, R6, 0x1, PT ;  /* 0x000000010600780c */ /* 0x000fe20003f06270 */
[----:B-1----:R-:W-:Y:S02]  /*00a0*/  IMAD R19, R19, 0x20, R17 ;  /* 0x0000002013137824 */ /* 0x002fe400078e0211 */
[----:B---3--:R-:W-:-:S10]  /*00b0*/  IMAD R14, R4, 0x20, R15 ;  /* 0x00000020040e7824 */ /* 0x008fd400078e020f */
[----:B--2---:R-:W-:Y:S05]  /*00c0*/  @!P0 BRA `(.L_x_0) ;  /* 0x0000000400e48947 */ /* 0x004fea0003800000 */
[----:B------:R-:W0:Y:S01]  /*00d0*/  S2UR UR6, SR_CgaCtaId ;  /* 0x00000000000679c3 */ /* 0x000e220000008800 */
[----:B------:R-:W-:Y:S01]  /*00e0*/  UMOV UR4, 0x400 ;  /* 0x0000040000047882 */ /* 0x000fe20000000000 */
[-C--:B------:R-:W-:Y:S01]  /*00f0*/  IMAD R13, R17, R6.reuse, R15 ;  /* 0x00000006110d7224 */ /* 0x080fe200078e020f */
[----:B------:R-:W-:Y:S01]  /*0100*/  UIADD3 UR5, UPT, UPT, UR4, 0x2000, URZ ;  /* 0x0000200004057890 */ /* 0x000fe2000fffe0ff */
[----:B------:R-:W-:Y:S02]  /*0110*/  IADD3 R2, PT, PT, R6, 0x1f, RZ ;  /* 0x0000001f06027810 */ /* 0x000fe40007ffe0ff */
[----:B------:R-:W-:Y:S01]  /*0120*/  CS2R R24, SRZ ;  /* 0x0000000000187805 */ /* 0x000fe2000001ff00 */
[----:B------:R-:W-:Y:S01]  /*0130*/  IMAD R13, R4, 0x20, R13 ;  /* 0x00000020040d7824 */ /* 0x000fe200078e020d */
[----:B------:R-:W1:Y:S01]  /*0140*/  LDC R0, c[0x0][0x398] ;  /* 0x0000e600ff007b82 */ /* 0x000e620000000800 */
[----:B------:R-:W-:Y:S01]  /*0150*/  SHF.R.U32.HI R2, RZ, 0x5, R2 ;  /* 0x00000005ff027819 */ /* 0x000fe20000011602 */
[----:B------:R-:W-:-:S04]  /*0160*/  IMAD R7, R19, R6, R15 ;  /* 0x0000000613077224 */ /* 0x000fc800078e020f */
[----:B------:R-:W-:Y:S02]  /*0170*/  IMAD.MOV R12, RZ, RZ, -R2 ;  /* 0x000000ffff0c7224 */ /* 0x000fe400078e0a02 */
[----:B------:R-:W2:Y:S01]  /*0180*/  LDC.64 R20, c[0x0][0x380] ;  /* 0x0000e000ff147b82 */ /* 0x000ea20000000a00 */
[----:B0-----:R-:W-:Y:S02]  /*0190*/  ULEA UR5, UR6, UR5, 0x18 ;  /* 0x0000000506057291 */ /* 0x001fe4000f8ec0ff */
[----:B------:R-:W-:-:S04]  /*01a0*/  ULEA UR4, UR6, UR4, 0x18 ;  /* 0x0000000406047291 */ /* 0x000fc8000f8ec0ff */
[----:B------:R-:W-:Y:S02]  /*01b0*/  LEA R4, R15, UR5, 0x3 ;  /* 0x000000050f047c11 */ /* 0x000fe4000f8e18ff */
[----:B------:R-:W-:-:S03]  /*01c0*/  LEA R3, R17, UR4, 0x8 ;  /* 0x0000000411037c11 */ /* 0x000fc6000f8e40ff */
[----:B------:R-:W-:Y:S01]  /*01d0*/  IMAD R2, R17, 0x100, R4 ;  /* 0x0000010011027824 */ /* 0x000fe200078e0204 */
[----:B------:R-:W-:-:S07]  /*01e0*/  LEA R5, R15, R3, 0x3 ;  /* 0x000000030f057211 */ /* 0x000fce00078e18ff */
.L_x_1:
[----:B-1----:R-:W-:Y:S01]  /*01f0*/  IMAD.MOV.U32 R6, RZ, RZ, R0 ;  /* 0x000000ffff067224 */ /* 0x002fe200078e0000 */
[----:B------:R-:W-:Y:S02]  /*0200*/  VIMNMX R9, PT, PT, R14, R17, !PT ;  /* 0x000000110e097248 */ /* 0x000fe40007fe0100 */
[----:B------:R-:W-:Y:S01]  /*0210*/  CS2R R22, SRZ ;  /* 0x0000000000167805 */ /* 0x000fe2000001ff00 */
[----:B--2---:R-:W-:Y:S01]  /*0220*/  IMAD.WIDE R28, R7, 0x8, R20 ;  /* 0x00000008071c7825 */ /* 0x004fe200078e0214 */
[----:B------:R-:W-:Y:S02]  /*0230*/  CS2R R10, SRZ ;  /* 0x00000000000a7805 */ /* 0x000fe4000001ff00 */
[-C--:B------:R-:W-:Y:S02]  /*0240*/  ISETP.GE.AND P1, PT, R9, R6.reuse, PT ;  /* 0x000000060900720c */ /* 0x080fe40003f26270 */
[----:B------:R-:W-:-:S04]  /*0250*/  ISETP.GE.AND P0, PT, R15, R6, PT ;  /* 0x000000060f00720c */ /* 0x000fc80003f06270 */
[----:B------:R-:W-:-:S07]  /*0260*/  ISETP.GE.U32.OR P0, PT, R19, R6, P0 ;  /* 0x000000061300720c */ /* 0x000fce0000706470 */
[----:B------:R-:W0:Y:S06]  /*0270*/  @!P1 LDC.64 R8, c[0x0][0x388] ;  /* 0x0000e200ff089b82 */ /* 0x000e2c0000000a00 */
[----:B------:R-:W2:Y:S01]  /*0280*/  @!P0 LDG.E.64 R22, desc[UR8][R28.64] ;  /* 0x000000081c168981 */ /* 0x000ea2000c1e1b00 */
[----:B0-----:R-:W-:-:S05]  /*0290*/  @!P1 IMAD.WIDE R8, R13, 0x8, R8 ;  /* 0x000000080d089825 */ /* 0x001fca00078e0208 */
[----:B------:R-:W3:Y:S04]  /*02a0*/  @!P1 LDG.E.64 R10, desc[UR8][R8.64] ;  /* 0x00000008080a9981 */ /* 0x000ee8000c1e1b00 */
[----:B--2---:R-:W-:Y:S04]  /*02b0*/  STS.64 [R5], R22 ;  /* 0x0000001605007388 */ /* 0x004fe80000000a00 */
[----:B---3--:R-:W-:Y:S01]  /*02c0*/  STS.64 [R2], R10 ;  /* 0x0000000a02007388 */ /* 0x008fe20000000a00 */
[----:B------:R-:W-:Y:S06]  /*02d0*/  BAR.SYNC.DEFER_BLOCKING 0x0 ;  /* 0x0000000000007b1d */ /* 0x000fec0000010000 */
[----:B------:R-:W-:Y:S04]  /*02e0*/  LDS.64 R22, [R4] ;  /* 0x0000000004167984 */ /* 0x000fe80000000a00 */
[----:B------:R-:W0:Y:S04]  /*02f0*/  LDS.128 R8, [R3] ;  /* 0x0000000003087984 */ /* 0x000e280000000c00 */
[----:B------:R-:W1:Y:S01]  /*0300*/  LDS.64 R26, [R4+0x100] ;  /* 0x00010000041a7984 */ /* 0x000e620000000a00 */
[----:B0-----:R-:W-:-:S03]  /*0310*/  DFMA R24, R8, R22, R24 ;  /* 0x000000160818722b */ /* 0x001fc60000000018 */
[----:B------:R-:W-:Y:S05]  /*0320*/  LDS.64 R22, [R4+0x200] ;  /* 0x0002000004167984 */ /* 0x000fea0000000a00 */
[----:B-1----:R-:W-:Y:S01]  /*0330*/  DFMA R26, R26, R10, R24 ;  /* 0x0000000a1a1a722b */ /* 0x002fe20000000018 */
[----:B------:R-:W0:Y:S04]  /*0340*/  LDS.128 R8, [R3+0x10] ;  /* 0x0000100003087984 */ /* 0x000e280000000c00 */
[----:B------:R-:W1:Y:S03]  /*0350*/  LDS.64 R24, [R4+0x300] ;  /* 0x0003000004187984 */ /* 0x000e660000000a00 */
[----:B0-----:R-:W-:Y:S01]  /*0360*/  DFMA R8, R8, R22, R26 ;  /* 0x000000160808722b */ /* 0x001fe2000000001a */
[----:B------:R-:W-:Y:S04]  /*0370*/  LDS.64 R22, [R4+0x400] ;  /* 0x0004000004167984 */ /* 0x000fe80000000a00 */
[----:B------:R-:W-:Y:S03]  /*0380*/  LDS.64 R26, [R4+0x500] ;  /* 0x00050000041a7984 */ /* 0x000fe60000000a00 */
[----:B-1----:R-:W-:-:S02]  /*0390*/  DFMA R24, R24, R10, R8 ;  /* 0x0000000a1818722b */ /* 0x002fc40000000008 */
[----:B------:R-:W0:Y:S06]  /*03a0*/  LDS.128 R8, [R3+0x20] ;  /* 0x0000200003087984 */ /* 0x000e2c0000000c00 */
[----:B0-----:R-:W-:Y:S01]  /*03b0*/  DFMA R8, R8, R22, R24 ;  /* 0x000000160808722b */ /* 0x001fe20000000018 */
[----:B------:R-:W-:Y:S04]  /*03c0*/  LDS.64 R22, [R4+0x600] ;  /* 0x0006000004167984 */ /* 0x000fe80000000a00 */
[----:B------:R-:W-:Y:S03]  /*03d0*/  LDS.64 R24, [R4+0x700] ;  /* 0x0007000004187984 */ /* 0x000fe60000000a00 */
[----:B------:R-:W-:-:S02]  /*03e0*/  DFMA R26, R26, R10, R8 ;  /* 0x0000000a1a1a722b */ /* 0x000fc40000000008 */
        /* <DEDUP_REMOVED lines=60> */
[----:B------:R-:W0:Y:S01]  /*07b0*/  LDS.128 R8, [R3+0xf0] ;  /* 0x0000f00003087984 */ /* 0x000e220000000c00 */
[----:B------:R-:W-:Y:S01]  /*07c0*/  IADD3 R12, PT, PT, R12, 0x1, RZ ;  /* 0x000000010c0c7810 */ /* 0x000fe20007ffe0ff */
[----:B------:R-:W-:Y:S03]  /*07d0*/  BAR.SYNC.DEFER_BLOCKING 0x0 ;  /* 0x0000000000007b1d */ /* 0x000fe60000010000 */
[----:B------:R-:W-:Y:S01]  /*07e0*/  ISETP.NE.AND P0, PT, R12, RZ, PT ;  /* 0x000000ff0c00720c */ /* 0x000fe20003f05270 */
[----:B------:R-:W-:Y:S01]  /*07f0*/  VIADD R17, R17, 0x20 ;  /* 0x0000002011117836 */ /* 0x000fe20000000000 */
[----:B------:R-:W-:Y:S01]  /*0800*/  IADD3 R15, PT, PT, R15, 0x20, RZ ;  /* 0x000000200f0f7810 */ /* 0x000fe20007ffe0ff */
[----:B------:R-:W-:Y:S02]  /*0810*/  VIADD R7, R7, 0x20 ;  /* 0x0000002007077836 */ /* 0x000fe40000000000 */
[----:B------:R-:W-:Y:S01]  /*0820*/  IMAD R13, R6, 0x20, R13 ;  /* 0x00000020060d7824 */ /* 0x000fe200078e020d */
[----:B0-----:R-:W-:-:S08]  /*0830*/  DFMA R8, R8, R22, R26 ;  /* 0x000000160808722b */ /* 0x001fd0000000001a */
[----:B------:R-:W-:Y:S01]  /*0840*/  DFMA R24, R24, R10, R8 ;  /* 0x0000000a1818722b */ /* 0x000fe20000000008 */
[----:B------:R-:W-:Y:S10]  /*0850*/  @P0 BRA `(.L_x_1) ;  /* 0xfffffff800640947 */ /* 0x000ff4000383ffff */
.L_x_0:
[----:B------:R-:W-:-:S04]  /*0860*/  VIMNMX R3, PT, PT, R19, R14, !PT ;  /* 0x0000000e13037248 */ /* 0x000fc80007fe0100 */
[----:B------:R-:W-:-:S13]  /*0870*/  ISETP.GE.AND P0, PT, R3, R6, PT ;  /* 0x000000060300720c */ /* 0x000fda0003f06270 */
[----:B------:R-:W-:Y:S05]  /*0880*/  @P0 EXIT ;  /* 0x000000000000094d */ /* 0x000fea0003800000 */
[----:B------:R-:W0:Y:S01]  /*0890*/  LDC.64 R2, c[0x0][0x390] ;  /* 0x0000e400ff027b82 */ /* 0x000e220000000a00 */
[----:B------:R-:W-:-:S04]  /*08a0*/  IMAD R19, R19, R6, R14 ;  /* 0x0000000613137224 */ /* 0x000fc800078e020e */
[----:B0-----:R-:W-:-:S05]  /*08b0*/  IMAD.WIDE R2, R19, 0x8, R2 ;  /* 0x0000000813027825 */ /* 0x001fca00078e0202 */
[----:B------:R-:W-:Y:S01]  /*08c0*/  STG.E.64 desc[UR8][R2.64], R24 ;  /* 0x0000001802007986 */ /* 0x000fe2000c101b08 */
[----:B------:R-:W-:Y:S05]  /*08d0*/  EXIT ;  /* 0x000000000000794d */ /* 0x000fea0003800000 */
.L_x_2:
[----:B------:R-:W-:-:S00]  /*08e0*/  BRA `(.L_x_2) ;  /* 0xfffffffc00fc7947 */ /* 0x000fc0000383ffff */
[----:B------:R-:W-:-:S00]  /*08f0*/  NOP ;  /* 0x0000000000007918 */ /* 0x000fc00000000000 */
        /* <DEDUP_REMOVED lines=8> */
.L_x_3:


//--------------------- .nv.shared._Z20matrixMulTiledKernelPdS_S_i --------------------------
	.section	.nv.shared._Z20matrixMulTiledKernelPdS_S_i,"aw",@nobits
	.sectionflags	@""
	.align	8
.nv.shared._Z20matrixMulTiledKernelPdS_S_i:
	.zero		17408


//--------------------- .nv.shared.reserved.0     --------------------------
	.section	.nv.shared.reserved.0,"aw",@nobits
	.weak		__nv_reservedSMEM_offset_0_alias
	.size		__nv_reservedSMEM_offset_0_alias, 0, 64
	.other		__nv_reservedSMEM_offset_0_alias,@"STO_CUDA_RESERVED_SHARED STV_DEFAULT"
__nv_reservedSMEM_offset_0_alias:
	.zero		0
	.zero		64


//--------------------- .nv.constant0._Z20matrixMulTiledKernelPdS_S_i --------------------------
	.section	.nv.constant0._Z20matrixMulTiledKernelPdS_S_i,"a",@progbits
	.sectionflags	@""
	.align	4
.nv.constant0._Z20matrixMulTiledKernelPdS_S_i:
	.zero		924


//--------------------- SYMBOLS --------------------------

	.type		.nv.reservedSmem.offset0,@object
	.size		.nv.reservedSmem.offset0,0x4
	.type		.nv.reservedSmem.cap,@object
	.size		.nv.reservedSmem.cap,0x4
